	.headerflags	@"EF_CUDA_TEXMODE_UNIFIED EF_CUDA_64BIT_ADDRESS EF_CUDA_ACCELERATORS EF_CUDA_SM90 EF_CUDA_VIRTUAL_SM(EF_CUDA_SM90)"
	.elftype	@"ET_EXEC"


//--------------------- .nv.info                  --------------------------
	.section	.nv.info,"",@"SHT_CUDA_INFO"
	.align	4


	//----- nvinfo : EIATTR_REGCOUNT
	.align		4
        /*0000*/ 	.byte	0x04, 0x2f
        /*0002*/ 	.short	(.L_3 - .L_2)
	.align		4
.L_2:
        /*0004*/ 	.word	index@(triton_poi_fused__native_batch_norm_legit_no_training_add_convolution_relu_22)
        /*0008*/ 	.word	0x0000001c


	//----- nvinfo : EIATTR_MIN_STACK_SIZE
	.align		4
.L_3:
        /*000c*/ 	.byte	0x04, 0x12
        /*000e*/ 	.short	(.L_5 - .L_4)
	.align		4
.L_4:
        /*0010*/ 	.word	index@(triton_poi_fused__native_batch_norm_legit_no_training_add_convolution_relu_22)
        /*0014*/ 	.word	0x00000000


	//----- nvinfo : EIATTR_FRAME_SIZE
	.align		4
.L_5:
        /*0018*/ 	.byte	0x04, 0x11
        /*001a*/ 	.short	(.L_7 - .L_6)
	.align		4
.L_6:
        /*001c*/ 	.word	index@(triton_poi_fused__native_batch_norm_legit_no_training_add_convolution_relu_22)
        /*0020*/ 	.word	0x00000000


	//----- nvinfo : EIATTR_MIN_STACK_SIZE
	.align		4
.L_7:
        /*0024*/ 	.byte	0x04, 0x12
        /*0026*/ 	.short	(.L_9 - .L_8)
	.align		4
.L_8:
        /*0028*/ 	.word	index@(triton_poi_fused__native_batch_norm_legit_no_training_add_convolution_relu_22)
        /*002c*/ 	.word	0x00000000
.L_9:


//--------------------- .nv.info.triton_poi_fused__native_batch_norm_legit_no_training_add_convolution_relu_22 --------------------------
	.section	.nv.info.triton_poi_fused__native_batch_norm_legit_no_training_add_convolution_relu_22,"",@"SHT_CUDA_INFO"
	.sectionflags	@""
	.align	4


	//----- nvinfo : EIATTR_CUDA_API_VERSION
	.align		4
        /*0000*/ 	.byte	0x04, 0x37
        /*0002*/ 	.short	(.L_11 - .L_10)
.L_10:
        /*0004*/ 	.word	0x0000007c


	//----- nvinfo : EIATTR_KPARAM_INFO
	.align		4
.L_11:
        /*0008*/ 	.byte	0x04, 0x17
        /*000a*/ 	.short	(.L_13 - .L_12)
.L_12:
        /*000c*/ 	.word	0x00000000
        /*0010*/ 	.short	0x0008
        /*0012*/ 	.short	0x0040
        /*0014*/ 	.byte	0x00, 0xf0, 0x11, 0x00


	//----- nvinfo : EIATTR_KPARAM_INFO
	.align		4
.L_13:
        /*0018*/ 	.byte	0x04, 0x17
        /*001a*/ 	.short	(.L_15 - .L_14)
.L_14:
        /*001c*/ 	.word	0x00000000
        /*0020*/ 	.short	0x0007
        /*0022*/ 	.short	0x0038
        /*0024*/ 	.byte	0x00, 0xf4, 0x21, 0x00


	//----- nvinfo : EIATTR_KPARAM_INFO
	.align		4
.L_15:
        /*0028*/ 	.byte	0x04, 0x17
        /*002a*/ 	.short	(.L_17 - .L_16)
.L_16:
        /*002c*/ 	.word	0x00000000
        /*0030*/ 	.short	0x0006
        /*0032*/ 	.short	0x0030
        /*0034*/ 	.byte	0x00, 0xf4, 0x21, 0x00


	//----- nvinfo : EIATTR_KPARAM_INFO
	.align		4
.L_17:
        /*0038*/ 	.byte	0x04, 0x17
        /*003a*/ 	.short	(.L_19 - .L_18)
.L_18:
        /*003c*/ 	.word	0x00000000
        /*0040*/ 	.short	0x0005
        /*0042*/ 	.short	0x0028
        /*0044*/ 	.byte	0x00, 0xf4, 0x21, 0x00


	//----- nvinfo : EIATTR_KPARAM_INFO
	.align		4
.L_19:
        /*0048*/ 	.byte	0x04, 0x17
        /*004a*/ 	.short	(.L_21 - .L_20)
.L_20:
        /*004c*/ 	.word	0x00000000
        /*0050*/ 	.short	0x0004
        /*0052*/ 	.short	0x0020
        /*0054*/ 	.byte	0x00, 0xf4, 0x21, 0x00


	//----- nvinfo : EIATTR_KPARAM_INFO
	.align		4
.L_21:
        /*0058*/ 	.byte	0x04, 0x17
        /*005a*/ 	.short	(.L_23 - .L_22)
.L_22:
        /*005c*/ 	.word	0x00000000
        /*0060*/ 	.short	0x0003
        /*0062*/ 	.short	0x0018
        /*0064*/ 	.byte	0x00, 0xf4, 0x21, 0x00


	//----- nvinfo : EIATTR_KPARAM_INFO
	.align		4
.L_23:
        /*0068*/ 	.byte	0x04, 0x17
        /*006a*/ 	.short	(.L_25 - .L_24)
.L_24:
        /*006c*/ 	.word	0x00000000
        /*0070*/ 	.short	0x0002
        /*0072*/ 	.short	0x0010
        /*0074*/ 	.byte	0x00, 0xf4, 0x21, 0x00


	//----- nvinfo : EIATTR_KPARAM_INFO
	.align		4
.L_25:
        /*0078*/ 	.byte	0x04, 0x17
        /*007a*/ 	.short	(.L_27 - .L_26)
.L_26:
        /*007c*/ 	.word	0x00000000
        /*0080*/ 	.short	0x0001
        /*0082*/ 	.short	0x0008
        /*0084*/ 	.byte	0x00, 0xf4, 0x21, 0x00


	//----- nvinfo : EIATTR_KPARAM_INFO
	.align		4
.L_27:
        /*0088*/ 	.byte	0x04, 0x17
        /*008a*/ 	.short	(.L_29 - .L_28)
.L_28:
        /*008c*/ 	.word	0x00000000
        /*0090*/ 	.short	0x0000
        /*0092*/ 	.short	0x0000
        /*0094*/ 	.byte	0x00, 0xf4, 0x21, 0x00


	//----- nvinfo : EIATTR_SPARSE_MMA_MASK
	.align		4
.L_29:
        /*0098*/ 	.byte	0x03, 0x50
        /*009a*/ 	.short	0x0000


	//----- nvinfo : EIATTR_MAXREG_COUNT
	.align		4
        /*009c*/ 	.byte	0x03, 0x1b
        /*009e*/ 	.short	0x00ff


	//----- nvinfo : EIATTR_EXIT_INSTR_OFFSETS
	.align		4
        /*00a0*/ 	.byte	0x04, 0x1c
        /*00a2*/ 	.short	(.L_31 - .L_30)


	//   ....[0]....
.L_30:
        /*00a4*/ 	.word	0x00000570


	//   ....[1]....
        /*00a8*/ 	.word	0x00000590


	//----- nvinfo : EIATTR_REQNTID
	.align		4
.L_31:
        /*00ac*/ 	.byte	0x04, 0x10
        /*00ae*/ 	.short	(.L_33 - .L_32)
.L_32:
        /*00b0*/ 	.word	0x00000080
        /*00b4*/ 	.word	0x00000001
        /*00b8*/ 	.word	0x00000001


	//----- nvinfo : EIATTR_CBANK_PARAM_SIZE
	.align		4
.L_33:
        /*00bc*/ 	.byte	0x03, 0x19
        /*00be*/ 	.short	0x0044


	//----- nvinfo : EIATTR_PARAM_CBANK
	.align		4
        /*00c0*/ 	.byte	0x04, 0x0a
        /*00c2*/ 	.short	(.L_35 - .L_34)
	.align		4
.L_34:
        /*00c4*/ 	.word	index@(.nv.constant0.triton_poi_fused__native_batch_norm_legit_no_training_add_convolution_relu_22)
        /*00c8*/ 	.short	0x0210
        /*00ca*/ 	.short	0x0044


	//----- nvinfo : EIATTR_SW_WAR
	.align		4
.L_35:
        /*00cc*/ 	.byte	0x04, 0x36
        /*00ce*/ 	.short	(.L_37 - .L_36)
.L_36:
        /*00d0*/ 	.word	0x00000008
.L_37:


//--------------------- .nv.callgraph             --------------------------
	.section	.nv.callgraph,"",@"SHT_CUDA_CALLGRAPH"
	.align	4
	.sectionentsize	8
	.align		4
        /*0000*/ 	.word	0x00000000
	.align		4
        /*0004*/ 	.word	0xffffffff
	.align		4
        /*0008*/ 	.word	0x00000000
	.align		4
        /*000c*/ 	.word	0xfffffffe
	.align		4
        /*0010*/ 	.word	0x00000000
	.align		4
        /*0014*/ 	.word	0xfffffffd
	.align		4
        /*0018*/ 	.word	0x00000000
	.align		4
        /*001c*/ 	.word	0xfffffffc


//--------------------- .nv.constant4             --------------------------
	.section	.nv.constant4,"a",@progbits
	.align	8
	.align		8
.nv.constant4:
        /*0000*/ 	.dword	_$_str
	.align		8
        /*0008*/ 	.dword	_$_str_$_2


//--------------------- .text.triton_poi_fused__native_batch_norm_legit_no_training_add_convolution_relu_22 --------------------------
	.section	.text.triton_poi_fused__native_batch_norm_legit_no_training_add_convolution_relu_22,"ax",@progbits
	.align	128
        .global         triton_poi_fused__native_batch_norm_legit_no_training_add_convolution_relu_22
        .type           triton_poi_fused__native_batch_norm_legit_no_training_add_convolution_relu_22,@function
        .size           triton_poi_fused__native_batch_norm_legit_no_training_add_convolution_relu_22,(.L_x_1 - triton_poi_fused__native_batch_norm_legit_no_training_add_convolution_relu_22)
        .other          triton_poi_fused__native_batch_norm_legit_no_training_add_convolution_relu_22,@"STO_CUDA_ENTRY STV_DEFAULT"
triton_poi_fused__native_batch_norm_legit_no_training_add_convolution_relu_22:
.text.triton_poi_fused__native_batch_norm_legit_no_training_add_convolution_relu_22:
[----:B------:R-:W0:Y:S01]  /*0000*/  LDC R1, c[0x0][0x28] ;  /* 0x00000a00ff017b82 */ /* 0x000e220000000800 */
[----:B------:R-:W1:Y:S01]  /*0010*/  S2R R0, SR_TID.X ;  /* 0x0000000000007919 */ /* 0x000e620000002100 */
[----:B------:R-:W-:Y:S02]  /*0020*/  CS2R R12, SRZ ;  /* 0x00000000000c7805 */ /* 0x000fe4000001ff00 */
[----:B------:R-:W-:Y:S01]  /*0030*/  CS2R R10, SRZ ;  /* 0x00000000000a7805 */ /* 0x000fe2000001ff00 */
[----:B------:R-:W-:Y:S01]  /*0040*/  ULDC.64 UR4, c[0x0][0x208] ;  /* 0x0000820000047ab9 */ /* 0x000fe20000000a00 */
[----:B------:R-:W2:Y:S02]  /*0050*/  S2R R5, SR_CTAID.X ;  /* 0x0000000000057919 */ /* 0x000ea40000002500 */
[----:B------:R-:W3:Y:S08]  /*0060*/  LDC.64 R22, c[0x0][0x218] ;  /* 0x00008600ff167b82 */ /* 0x000ef00000000a00 */
[----:B------:R-:W4:Y:S08]  /*0070*/  LDC.64 R20, c[0x0][0x210] ;  /* 0x00008400ff147b82 */ /* 0x000f300000000a00 */
[----:B------:R-:W5:Y:S08]  /*0080*/  LDC.64 R18, c[0x0][0x220] ;  /* 0x00008800ff127b82 */ /* 0x000f700000000a00 */
[----:B------:R-:W3:Y:S01]  /*0090*/  LDC.64 R16, c[0x0][0x228] ;  /* 0x00008a00ff107b82 */ /* 0x000ee20000000a00 */
[----:B-1----:R-:W-:-:S02]  /*00a0*/  SHF.L.U32 R0, R0, 0x1, RZ ;  /* 0x0000000100007819 */ /* 0x002fc400000006ff */
[----:B--2---:R-:W-:-:S05]  /*00b0*/  SHF.R.S32.HI R3, RZ, 0x17, R5 ;  /* 0x00000017ff037819 */ /* 0x004fca0000011405 */
[----:B------:R-:W1:Y:S01]  /*00c0*/  LDC.64 R8, c[0x0][0x238] ;  /* 0x00008e00ff087b82 */ /* 0x000e620000000a00 */
[----:B------:R-:W-:Y:S02]  /*00d0*/  LOP3.LUT R0, R0, 0xfe, RZ, 0xc0, !PT ;  /* 0x000000fe00007812 */ /* 0x000fe400078ec0ff */
[----:B------:R-:W-:Y:S02]  /*00e0*/  SGXT R3, R3, 0x1 ;  /* 0x000000010303781a */ /* 0x000fe40000000200 */
[----:B------:R-:W-:-:S03]  /*00f0*/  LEA R0, R5, R0, 0x8 ;  /* 0x0000000005007211 */ /* 0x000fc600078e40ff */
[----:B------:R-:W2:Y:S01]  /*0100*/  LDC.64 R4, c[0x0][0x230] ;  /* 0x00008c00ff047b82 */ /* 0x000ea20000000a00 */
[----:B------:R-:W-:Y:S02]  /*0110*/  LEA.HI R3, R3, R0, RZ, 0x6 ;  /* 0x0000000003037211 */ /* 0x000fe400078f30ff */
[----:B------:R-:W-:Y:S02]  /*0120*/  ISETP.GE.AND P0, PT, R0, 0x400, PT ;  /* 0x000004000000780c */ /* 0x000fe40003f06270 */
[----:B------:R-:W-:-:S03]  /*0130*/  SHF.R.S32.HI R3, RZ, 0x6, R3 ;  /* 0x00000006ff037819 */ /* 0x000fc60000011403 */
[----:B------:R-:W1:Y:S01]  /*0140*/  LDC.64 R6, c[0x0][0x240] ;  /* 0x00009000ff067b82 */ /* 0x000e620000000a00 */
[----:B------:R-:W-:-:S04]  /*0150*/  LEA.HI R2, R3, R3, RZ, 0x2 ;  /* 0x0000000303027211 */ /* 0x000fc800078f10ff */
[----:B------:R-:W-:-:S04]  /*0160*/  LOP3.LUT R2, R2, 0xfffffffc, RZ, 0xc0, !PT ;  /* 0xfffffffc02027812 */ /* 0x000fc800078ec0ff */
[----:B------:R-:W-:-:S05]  /*0170*/  IADD3 R15, R3, -R2, RZ ;  /* 0x80000002030f7210 */ /* 0x000fca0007ffe0ff */
[----:B--2---:R-:W-:-:S05]  /*0180*/  IMAD.WIDE R4, R15, 0x4, R4 ;  /* 0x000000040f047825 */ /* 0x004fca00078e0204 */
[----:B------:R-:W2:Y:S04]  /*0190*/  @!P0 LDG.E.EL R13, desc[UR4][R4.64] ;  /* 0x00000004040d8981 */ /* 0x000ea8000c2e1900 */
[----:B------:R1:W2:Y:S01]  /*01a0*/  @!P0 LDG.E.EL R10, desc[UR4][R4.64] ;  /* 0x00000004040a8981 */ /* 0x0002a2000c2e1900 */
[----:B------:R-:W-:Y:S01]  /*01b0*/  CS2R R2, SRZ ;  /* 0x0000000000027805 */ /* 0x000fe2000001ff00 */
[----:B---3--:R-:W-:Y:S01]  /*01c0*/  IMAD.WIDE R22, R15, 0x4, R22 ;  /* 0x000000040f167825 */ /* 0x008fe200078e0216 */
[----:B------:R-:W-:-:S03]  /*01d0*/  HFMA2.MMA R14, -RZ, RZ, 0, 0 ;  /* 0x00000000ff0e7435 */ /* 0x000fc600000001ff */
[C---:B----4-:R-:W-:Y:S01]  /*01e0*/  IMAD.WIDE R20, R0.reuse, 0x4, R20 ;  /* 0x0000000400147825 */ /* 0x050fe200078e0214 */
[----:B------:R-:W3:Y:S01]  /*01f0*/  @!P0 LDG.E.EL R11, desc[UR4][R22.64] ;  /* 0x00000004160b8981 */ /* 0x000ee2000c2e1900 */
[----:B-1----:R-:W-:Y:S02]  /*0200*/  CS2R R4, SRZ ;  /* 0x0000000000047805 */ /* 0x002fe4000001ff00 */
[----:B-----5:R-:W-:Y:S01]  /*0210*/  IMAD.WIDE R18, R0, 0x4, R18 ;  /* 0x0000000400127825 */ /* 0x020fe200078e0212 */
[----:B------:R1:W4:Y:S03]  /*0220*/  @!P0 LDG.E.EL R12, desc[UR4][R22.64] ;  /* 0x00000004160c8981 */ /* 0x000326000c2e1900 */
[----:B0-----:R-:W-:Y:S01]  /*0230*/  IMAD.WIDE R24, R15, 0x4, R16 ;  /* 0x000000040f187825 */ /* 0x001fe200078e0210 */
[----:B------:R0:W3:Y:S01]  /*0240*/  @!P0 LDG.E.64 R2, desc[UR4][R20.64] ;  /* 0x0000000414028981 */ /* 0x0000e2000c1e1b00 */
[----:B------:R-:W-:-:S03]  /*0250*/  CS2R R16, SRZ ;  /* 0x0000000000107805 */ /* 0x000fc6000001ff00 */
[----:B------:R-:W5:Y:S01]  /*0260*/  @!P0 LDG.E.64 R4, desc[UR4][R18.64] ;  /* 0x0000000412048981 */ /* 0x000f62000c1e1b00 */
[C---:B------:R-:W-:Y:S01]  /*0270*/  IMAD.WIDE R8, R15.reuse, 0x4, R8 ;  /* 0x000000040f087825 */ /* 0x040fe200078e0208 */
[----:B-1----:R-:W-:Y:S02]  /*0280*/  MOV R22, RZ ;  /* 0x000000ff00167202 */ /* 0x002fe40000000f00 */
[----:B------:R-:W5:Y:S01]  /*0290*/  @!P0 LDG.E.EL R14, desc[UR4][R24.64] ;  /* 0x00000004180e8981 */ /* 0x000f62000c2e1900 */
[----:B0-----:R-:W-:Y:S01]  /*02a0*/  HFMA2.MMA R20, -RZ, RZ, 0, 0 ;  /* 0x00000000ff147435 */ /* 0x001fe200000001ff */
[----:B------:R-:W-:Y:S02]  /*02b0*/  IMAD.WIDE R6, R15, 0x4, R6 ;  /* 0x000000040f067825 */ /* 0x000fe400078e0206 */
[----:B------:R-:W5:Y:S01]  /*02c0*/  @!P0 LDG.E.EL R16, desc[UR4][R24.64] ;  /* 0x0000000418108981 */ /* 0x000f62000c2e1900 */
[----:B------:R-:W-:-:S03]  /*02d0*/  MOV R15, RZ ;  /* 0x000000ff000f7202 */ /* 0x000fc60000000f00 */
[----:B------:R-:W5:Y:S04]  /*02e0*/  @!P0 LDG.E.EL R22, desc[UR4][R8.64] ;  /* 0x0000000408168981 */ /* 0x000f68000c2e1900 */
[----:B------:R-:W5:Y:S04]  /*02f0*/  @!P0 LDG.E.EL R20, desc[UR4][R8.64] ;  /* 0x0000000408148981 */ /* 0x000f68000c2e1900 */
[----:B------:R-:W5:Y:S04]  /*0300*/  @!P0 LDG.E.EL R17, desc[UR4][R6.64] ;  /* 0x0000000406118981 */ /* 0x000f68000c2e1900 */
[----:B------:R0:W5:Y:S02]  /*0310*/  @!P0 LDG.E.EL R15, desc[UR4][R6.64] ;  /* 0x00000004060f8981 */ /* 0x000164000c2e1900 */
[----:B0-----:R-:W-:Y:S01]  /*0320*/  HFMA2.MMA R6, -RZ, RZ, 1.625, 0 ;  /* 0x3e800000ff067435 */ /* 0x001fe200000001ff */
[----:B--2---:R-:W-:Y:S01]  /*0330*/  FADD R13, R13, 9.9999997473787516356e-06 ;  /* 0x3727c5ac0d0d7421 */ /* 0x004fe20000000000 */
[----:B------:R-:W-:-:S03]  /*0340*/  FADD R10, R10, 9.9999997473787516356e-06 ;  /* 0x3727c5ac0a0a7421 */ /* 0x000fc60000000000 */
[----:B------:R-:W0:Y:S08]  /*0350*/  MUFU.SQRT R18, R13 ;  /* 0x0000000d00127308 */ /* 0x000e300000002000 */
[----:B------:R-:W1:Y:S01]  /*0360*/  MUFU.SQRT R19, R10 ;  /* 0x0000000a00137308 */ /* 0x000e620000002000 */
[C---:B0-----:R-:W-:Y:S01]  /*0370*/  FSETP.GT.AND P1, PT, R18.reuse, 8.50705917302346158658e+37, PT ;  /* 0x7e8000001200780b */ /* 0x041fe20003f24000 */
[----:B---3--:R-:W-:Y:S01]  /*0380*/  FADD R11, R11, R2 ;  /* 0x000000020b0b7221 */ /* 0x008fe20000000000 */
[----:B------:R-:W-:Y:S01]  /*0390*/  FSETP.GEU.AND P3, PT, R18, 1.175494350822287508e-38, PT ;  /* 0x008000001200780b */ /* 0x000fe20003f6e000 */
[----:B----4-:R-:W-:Y:S01]  /*03a0*/  FADD R12, R12, R3 ;  /* 0x000000030c0c7221 */ /* 0x010fe20000000000 */
[----:B------:R-:W-:Y:S01]  /*03b0*/  FSEL R7, R6, 1, P1 ;  /* 0x3f80000006077808 */ /* 0x000fe20000800000 */
[----:B------:R-:W0:Y:S01]  /*03c0*/  LDC.64 R2, c[0x0][0x248] ;  /* 0x00009200ff027b82 */ /* 0x000e220000000a00 */
[----:B-----5:R-:W-:Y:S01]  /*03d0*/  FADD R11, R11, R4 ;  /* 0x000000040b0b7221 */ /* 0x020fe20000000000 */
[----:B------:R-:W-:Y:S01]  /*03e0*/  FADD R5, R12, R5 ;  /* 0x000000050c057221 */ /* 0x000fe20000000000 */
[----:B-1----:R-:W-:-:S02]  /*03f0*/  FSETP.GT.AND P2, PT, R19, 8.50705917302346158658e+37, PT ;  /* 0x7e8000001300780b */ /* 0x002fc40003f44000 */
[----:B------:R-:W-:Y:S01]  /*0400*/  FSETP.GEU.AND P4, PT, R19, 1.175494350822287508e-38, PT ;  /* 0x008000001300780b */ /* 0x000fe20003f8e000 */
[----:B------:R-:W-:Y:S01]  /*0410*/  FADD R11, R11, -R14 ;  /* 0x8000000e0b0b7221 */ /* 0x000fe20000000000 */
[----:B------:R-:W-:Y:S01]  /*0420*/  FSEL R6, R6, 1, P2 ;  /* 0x3f80000006067808 */ /* 0x000fe20001000000 */
[----:B------:R-:W-:Y:S01]  /*0430*/  @P1 FMUL R18, R18, 0.25 ;  /* 0x3e80000012121820 */ /* 0x000fe20000400000 */
[----:B------:R-:W-:Y:S01]  /*0440*/  FADD R5, R5, -R16 ;  /* 0x8000001005057221 */ /* 0x000fe20000000000 */
[----:B------:R-:W-:Y:S02]  /*0450*/  @!P3 FMUL R7, R7, 16777216 ;  /* 0x4b8000000707b820 */ /* 0x000fe40000400000 */
[----:B------:R-:W-:-:S04]  /*0460*/  @!P3 FMUL R18, R18, 16777216 ;  /* 0x4b8000001212b820 */ /* 0x000fc80000400000 */
[----:B------:R-:W-:Y:S02]  /*0470*/  @P2 FMUL R19, R19, 0.25 ;  /* 0x3e80000013132820 */ /* 0x000fe40000400000 */
[----:B------:R-:W1:Y:S01]  /*0480*/  MUFU.RCP R18, R18 ;  /* 0x0000001200127308 */ /* 0x000e620000001000 */
[----:B------:R-:W-:Y:S01]  /*0490*/  @!P4 FMUL R6, R6, 16777216 ;  /* 0x4b8000000606c820 */ /* 0x000fe20000400000 */
[----:B------:R-:W-:Y:S01]  /*04a0*/  @!P4 FMUL R19, R19, 16777216 ;  /* 0x4b8000001313c820 */ /* 0x000fe20000400000 */
[----:B0-----:R-:W-:-:S05]  /*04b0*/  IMAD.WIDE R2, R0, 0x4, R2 ;  /* 0x0000000400027825 */ /* 0x001fca00078e0202 */
[----:B------:R-:W0:Y:S01]  /*04c0*/  MUFU.RCP R19, R19 ;  /* 0x0000001300137308 */ /* 0x000e220000001000 */
[----:B-1----:R-:W-:-:S04]  /*04d0*/  FMUL R18, R18, R7 ;  /* 0x0000000712127220 */ /* 0x002fc80000400000 */
[----:B------:R-:W-:Y:S01]  /*04e0*/  FMUL R18, R11, R18 ;  /* 0x000000120b127220 */ /* 0x000fe20000400000 */
[----:B0-----:R-:W-:-:S03]  /*04f0*/  FMUL R6, R19, R6 ;  /* 0x0000000613067220 */ /* 0x001fc60000400000 */
[----:B------:R-:W-:Y:S01]  /*0500*/  FFMA R17, R18, R22, R17 ;  /* 0x0000001612117223 */ /* 0x000fe20000000011 */
[----:B------:R-:W-:-:S04]  /*0510*/  FMUL R6, R5, R6 ;  /* 0x0000000605067220 */ /* 0x000fc80000400000 */
[----:B------:R-:W-:Y:S01]  /*0520*/  FSETP.GEU.AND P1, PT, R17, RZ, PT ;  /* 0x000000ff1100720b */ /* 0x000fe20003f2e000 */
[----:B------:R-:W-:-:S03]  /*0530*/  FFMA R6, R6, R20, R15 ;  /* 0x0000001406067223 */ /* 0x000fc6000000000f */
[----:B------:R-:W-:Y:S02]  /*0540*/  FSEL R4, R17, RZ, P1 ;  /* 0x000000ff11047208 */ /* 0x000fe40000800000 */
[----:B------:R-:W-:-:S04]  /*0550*/  FSETP.GEU.AND P2, PT, R6, RZ, PT ;  /* 0x000000ff0600720b */ /* 0x000fc80003f4e000 */
[----:B------:R-:W-:Y:S01]  /*0560*/  FSEL R5, R6, RZ, P2 ;  /* 0x000000ff06057208 */ /* 0x000fe20001000000 */
[----:B------:R-:W-:Y:S08]  /*0570*/  @P0 EXIT ;  /* 0x000000000000094d */ /* 0x000ff00003800000 */
[----:B------:R-:W-:Y:S01]  /*0580*/  STG.E.64 desc[UR4][R2.64], R4 ;  /* 0x0000000402007986 */ /* 0x000fe2000c101b04 */
[----:B------:R-:W-:Y:S05]  /*0590*/  EXIT ;  /* 0x000000000000794d */ /* 0x000fea0003800000 */
.L_x_0:
[----:B------:R-:W-:-:S00]  /*05a0*/  BRA `(.L_x_0) ;  /* 0xfffffffc00fc7947 */ /* 0x000fc0000383ffff */
[----:B------:R-:W-:-:S00]  /*05b0*/  NOP ;  /* 0x0000000000007918 */ /* 0x000fc00000000000 */
        /* <DEDUP_REMOVED lines=12> */
.L_x_1:


//--------------------- .nv.global.init           --------------------------
	.section	.nv.global.init,"aw",@progbits
.nv.global.init:
	.type		_$_str,@object
	.size		_$_str,(_$_str_$_2 - _$_str)
_$_str:
        /*0000*/ 	.byte	0x5f, 0x5f, 0x43, 0x55, 0x44, 0x41, 0x5f, 0x46, 0x54, 0x5a, 0x00
	.type		_$_str_$_2,@object
	.size		_$_str_$_2,(.L_1 - _$_str_$_2)
_$_str_$_2:
        /*000b*/ 	.byte	0x5f, 0x5f, 0x43, 0x55, 0x44, 0x41, 0x5f, 0x50, 0x52, 0x45, 0x43, 0x5f, 0x53, 0x51, 0x52, 0x54
        /*001b*/ 	.byte	0x00
.L_1:


//--------------------- .nv.constant0.triton_poi_fused__native_batch_norm_legit_no_training_add_convolution_relu_22 --------------------------
	.section	.nv.constant0.triton_poi_fused__native_batch_norm_legit_no_training_add_convolution_relu_22,"a",@progbits
	.sectionflags	@""
	.align	4
.nv.constant0.triton_poi_fused__native_batch_norm_legit_no_training_add_convolution_relu_22:
	.zero		596
